//
// Generated by NVIDIA NVVM Compiler
//
// Compiler Build ID: CL-36424714
// Cuda compilation tools, release 13.0, V13.0.88
// Based on NVVM 20.0.0
//

.version 9.0
.target sm_100
.address_size 64

	// .globl	default_function_kernel0
// _ZZ24default_function_kernel0E20placeholder_d_shared has been demoted
// _ZZ24default_function_kernel0E18placeholder_shared has been demoted

.visible .entry default_function_kernel0(
	.param .u64 .ptr .align 1 default_function_kernel0_param_0,
	.param .u64 .ptr .align 1 default_function_kernel0_param_1,
	.param .u64 .ptr .align 1 default_function_kernel0_param_2
)
.maxntid 32
{
	.reg .pred 	%p<4>;
	.reg .b32 	%r<93>;
	.reg .b32 	%f<278>;
	.reg .b64 	%rd<40>;
	// demoted variable
	.shared .align 4 .b8 _ZZ24default_function_kernel0E20placeholder_d_shared[8192];
	// demoted variable
	.shared .align 4 .b8 _ZZ24default_function_kernel0E18placeholder_shared[8192];
	ld.param.u64 	%rd4, [default_function_kernel0_param_0];
	ld.param.u64 	%rd5, [default_function_kernel0_param_1];
	ld.param.u64 	%rd3, [default_function_kernel0_param_2];
	cvta.to.global.u64 	%rd1, %rd5;
	cvta.to.global.u64 	%rd2, %rd4;
	mov.u32 	%r1, %tid.x;
	shl.b32 	%r30, %r1, 3;
	mov.u32 	%r31, _ZZ24default_function_kernel0E20placeholder_d_shared;
	add.s32 	%r2, %r31, %r30;
	mov.u32 	%r3, %ctaid.x;
	shl.b32 	%r32, %r3, 8;
	and.b32  	%r33, %r32, 2147467264;
	shl.b32 	%r34, %r1, 1;
	or.b32  	%r4, %r33, %r34;
	shl.b32 	%r35, %r1, 4;
	mov.u32 	%r36, _ZZ24default_function_kernel0E18placeholder_shared;
	add.s32 	%r5, %r36, %r35;
	shl.b32 	%r37, %r3, 14;
	and.b32  	%r38, %r37, 2146435072;
	shl.b32 	%r39, %r3, 13;
	and.b32  	%r40, %r39, 516096;
	or.b32  	%r6, %r38, %r40;
	shl.b32 	%r41, %r1, 5;
	and.b32  	%r42, %r41, 512;
	or.b32  	%r43, %r6, %r42;
	shl.b32 	%r44, %r1, 2;
	and.b32  	%r45, %r44, 60;
	or.b32  	%r7, %r43, %r45;
	shr.u32 	%r46, %r1, 4;
	shl.b32 	%r47, %r46, 6;
	or.b32  	%r48, %r47, %r45;
	shl.b32 	%r49, %r48, 2;
	add.s32 	%r50, %r36, %r49;
	add.s32 	%r8, %r50, 512;
	mad.lo.s32 	%r51, %r46, 448, %r48;
	or.b32  	%r9, %r51, 1024;
	or.b32  	%r10, %r51, 2048;
	or.b32  	%r11, %r51, 3072;
	or.b32  	%r12, %r51, 4096;
	or.b32  	%r13, %r51, 5120;
	or.b32  	%r14, %r51, 6144;
	or.b32  	%r15, %r51, 7168;
	shl.b32 	%r52, %r1, 6;
	and.b32  	%r53, %r52, 1024;
	and.b32  	%r16, %r1, 1;
	shl.b32 	%r54, %r1, 9;
	and.b32  	%r55, %r54, 512;
	or.b32  	%r17, %r53, %r55;
	shl.b32 	%r56, %r1, 8;
	and.b32  	%r57, %r56, 7680;
	add.s32 	%r58, %r57, %r31;
	add.s32 	%r18, %r58, 260;
	mov.b32 	%r89, 0;
	mov.f32 	%f262, 0f00000000;
	add.s32 	%r63, %r9, %r6;
	add.s32 	%r65, %r10, %r6;
	cvt.u64.u32 	%rd13, %r65;
	add.s32 	%r66, %r11, %r6;
	cvt.u64.u32 	%rd17, %r66;
	add.s32 	%r67, %r12, %r6;
	cvt.u64.u32 	%rd21, %r67;
	add.s32 	%r68, %r13, %r6;
	add.s32 	%r69, %r14, %r6;
	add.s32 	%r70, %r15, %r6;
	mov.f32 	%f263, %f262;
	mov.f32 	%f264, %f262;
	mov.f32 	%f265, %f262;
	mov.f32 	%f266, %f262;
	mov.f32 	%f267, %f262;
	mov.f32 	%f268, %f262;
	mov.f32 	%f269, %f262;
	mov.f32 	%f270, %f262;
	mov.f32 	%f271, %f262;
	mov.f32 	%f272, %f262;
	mov.f32 	%f273, %f262;
	mov.f32 	%f274, %f262;
	mov.f32 	%f275, %f262;
	mov.f32 	%f276, %f262;
	mov.f32 	%f277, %f262;
$L__BB0_1:
	bar.sync 	0;
	shl.b32 	%r60, %r89, 6;
	add.s32 	%r61, %r4, %r60;
	mul.wide.u32 	%rd6, %r61, 4;
	add.s64 	%rd7, %rd2, %rd6;
	ld.global.nc.v2.f32 	{%f66, %f67}, [%rd7];
	st.shared.v2.f32 	[%r2], {%f66, %f67};
	ld.global.nc.v2.f32 	{%f68, %f69}, [%rd7+2048];
	st.shared.v2.f32 	[%r2+256], {%f68, %f69};
	ld.global.nc.v2.f32 	{%f70, %f71}, [%rd7+4096];
	st.shared.v2.f32 	[%r2+512], {%f70, %f71};
	ld.global.nc.v2.f32 	{%f72, %f73}, [%rd7+6144];
	st.shared.v2.f32 	[%r2+768], {%f72, %f73};
	ld.global.nc.v2.f32 	{%f74, %f75}, [%rd7+8192];
	st.shared.v2.f32 	[%r2+1024], {%f74, %f75};
	ld.global.nc.v2.f32 	{%f76, %f77}, [%rd7+10240];
	st.shared.v2.f32 	[%r2+1280], {%f76, %f77};
	ld.global.nc.v2.f32 	{%f78, %f79}, [%rd7+12288];
	st.shared.v2.f32 	[%r2+1536], {%f78, %f79};
	ld.global.nc.v2.f32 	{%f80, %f81}, [%rd7+14336];
	st.shared.v2.f32 	[%r2+1792], {%f80, %f81};
	ld.global.nc.v2.f32 	{%f82, %f83}, [%rd7+16384];
	st.shared.v2.f32 	[%r2+2048], {%f82, %f83};
	ld.global.nc.v2.f32 	{%f84, %f85}, [%rd7+18432];
	st.shared.v2.f32 	[%r2+2304], {%f84, %f85};
	ld.global.nc.v2.f32 	{%f86, %f87}, [%rd7+20480];
	st.shared.v2.f32 	[%r2+2560], {%f86, %f87};
	ld.global.nc.v2.f32 	{%f88, %f89}, [%rd7+22528];
	st.shared.v2.f32 	[%r2+2816], {%f88, %f89};
	ld.global.nc.v2.f32 	{%f90, %f91}, [%rd7+24576];
	st.shared.v2.f32 	[%r2+3072], {%f90, %f91};
	ld.global.nc.v2.f32 	{%f92, %f93}, [%rd7+26624];
	st.shared.v2.f32 	[%r2+3328], {%f92, %f93};
	ld.global.nc.v2.f32 	{%f94, %f95}, [%rd7+28672];
	st.shared.v2.f32 	[%r2+3584], {%f94, %f95};
	ld.global.nc.v2.f32 	{%f96, %f97}, [%rd7+30720];
	st.shared.v2.f32 	[%r2+3840], {%f96, %f97};
	ld.global.nc.v2.f32 	{%f98, %f99}, [%rd7+32768];
	st.shared.v2.f32 	[%r2+4096], {%f98, %f99};
	ld.global.nc.v2.f32 	{%f100, %f101}, [%rd7+34816];
	st.shared.v2.f32 	[%r2+4352], {%f100, %f101};
	ld.global.nc.v2.f32 	{%f102, %f103}, [%rd7+36864];
	st.shared.v2.f32 	[%r2+4608], {%f102, %f103};
	ld.global.nc.v2.f32 	{%f104, %f105}, [%rd7+38912];
	st.shared.v2.f32 	[%r2+4864], {%f104, %f105};
	ld.global.nc.v2.f32 	{%f106, %f107}, [%rd7+40960];
	st.shared.v2.f32 	[%r2+5120], {%f106, %f107};
	ld.global.nc.v2.f32 	{%f108, %f109}, [%rd7+43008];
	st.shared.v2.f32 	[%r2+5376], {%f108, %f109};
	ld.global.nc.v2.f32 	{%f110, %f111}, [%rd7+45056];
	st.shared.v2.f32 	[%r2+5632], {%f110, %f111};
	ld.global.nc.v2.f32 	{%f112, %f113}, [%rd7+47104];
	st.shared.v2.f32 	[%r2+5888], {%f112, %f113};
	ld.global.nc.v2.f32 	{%f114, %f115}, [%rd7+49152];
	st.shared.v2.f32 	[%r2+6144], {%f114, %f115};
	ld.global.nc.v2.f32 	{%f116, %f117}, [%rd7+51200];
	st.shared.v2.f32 	[%r2+6400], {%f116, %f117};
	ld.global.nc.v2.f32 	{%f118, %f119}, [%rd7+53248];
	st.shared.v2.f32 	[%r2+6656], {%f118, %f119};
	ld.global.nc.v2.f32 	{%f120, %f121}, [%rd7+55296];
	st.shared.v2.f32 	[%r2+6912], {%f120, %f121};
	ld.global.nc.v2.f32 	{%f122, %f123}, [%rd7+57344];
	st.shared.v2.f32 	[%r2+7168], {%f122, %f123};
	ld.global.nc.v2.f32 	{%f124, %f125}, [%rd7+59392];
	st.shared.v2.f32 	[%r2+7424], {%f124, %f125};
	ld.global.nc.v2.f32 	{%f126, %f127}, [%rd7+61440];
	st.shared.v2.f32 	[%r2+7680], {%f126, %f127};
	ld.global.nc.v2.f32 	{%f128, %f129}, [%rd7+63488];
	st.shared.v2.f32 	[%r2+7936], {%f128, %f129};
	add.s32 	%r62, %r7, %r60;
	mul.wide.u32 	%rd8, %r62, 4;
	add.s64 	%rd9, %rd1, %rd8;
	ld.global.nc.v4.f32 	{%f130, %f131, %f132, %f133}, [%rd9];
	st.shared.v4.f32 	[%r5], {%f130, %f131, %f132, %f133};
	ld.global.nc.v4.f32 	{%f134, %f135, %f136, %f137}, [%rd9+4096];
	st.shared.v4.f32 	[%r5+512], {%f134, %f135, %f136, %f137};
	ld.global.nc.v4.f32 	{%f138, %f139, %f140, %f141}, [%rd9+8192];
	st.shared.v4.f32 	[%r5+1024], {%f138, %f139, %f140, %f141};
	ld.global.nc.v4.f32 	{%f142, %f143, %f144, %f145}, [%rd9+12288];
	st.shared.v4.f32 	[%r5+1536], {%f142, %f143, %f144, %f145};
	ld.global.nc.v4.f32 	{%f146, %f147, %f148, %f149}, [%rd9+16384];
	st.shared.v4.f32 	[%r5+2048], {%f146, %f147, %f148, %f149};
	ld.global.nc.v4.f32 	{%f150, %f151, %f152, %f153}, [%rd9+20480];
	st.shared.v4.f32 	[%r5+2560], {%f150, %f151, %f152, %f153};
	ld.global.nc.v4.f32 	{%f154, %f155, %f156, %f157}, [%rd9+24576];
	st.shared.v4.f32 	[%r5+3072], {%f154, %f155, %f156, %f157};
	ld.global.nc.v4.f32 	{%f158, %f159, %f160, %f161}, [%rd9+28672];
	st.shared.v4.f32 	[%r5+3584], {%f158, %f159, %f160, %f161};
	ld.global.nc.v4.f32 	{%f162, %f163, %f164, %f165}, [%rd9+2097152];
	st.shared.v4.f32 	[%r5+4096], {%f162, %f163, %f164, %f165};
	add.s32 	%r64, %r63, %r60;
	mul.wide.u32 	%rd10, %r64, 4;
	add.s64 	%rd11, %rd1, %rd10;
	ld.global.nc.v4.f32 	{%f166, %f167, %f168, %f169}, [%rd11+2097152];
	st.shared.v4.f32 	[%r8+4096], {%f166, %f167, %f168, %f169};
	cvt.u64.u32 	%rd12, %r60;
	add.s64 	%rd14, %rd13, %rd12;
	shl.b64 	%rd15, %rd14, 2;
	add.s64 	%rd16, %rd1, %rd15;
	ld.global.nc.v4.f32 	{%f170, %f171, %f172, %f173}, [%rd16+2097152];
	st.shared.v4.f32 	[%r8+4608], {%f170, %f171, %f172, %f173};
	add.s64 	%rd18, %rd17, %rd12;
	shl.b64 	%rd19, %rd18, 2;
	add.s64 	%rd20, %rd1, %rd19;
	ld.global.nc.v4.f32 	{%f174, %f175, %f176, %f177}, [%rd20+2097152];
	st.shared.v4.f32 	[%r8+5120], {%f174, %f175, %f176, %f177};
	add.s64 	%rd22, %rd21, %rd12;
	shl.b64 	%rd23, %rd22, 2;
	add.s64 	%rd24, %rd1, %rd23;
	ld.global.nc.v4.f32 	{%f178, %f179, %f180, %f181}, [%rd24+2097152];
	st.shared.v4.f32 	[%r8+5632], {%f178, %f179, %f180, %f181};
	cvt.u64.u32 	%rd25, %r68;
	add.s64 	%rd26, %rd25, %rd12;
	shl.b64 	%rd27, %rd26, 2;
	add.s64 	%rd28, %rd1, %rd27;
	ld.global.nc.v4.f32 	{%f182, %f183, %f184, %f185}, [%rd28+2097152];
	st.shared.v4.f32 	[%r8+6144], {%f182, %f183, %f184, %f185};
	cvt.u64.u32 	%rd29, %r69;
	add.s64 	%rd30, %rd29, %rd12;
	shl.b64 	%rd31, %rd30, 2;
	add.s64 	%rd32, %rd1, %rd31;
	ld.global.nc.v4.f32 	{%f186, %f187, %f188, %f189}, [%rd32+2097152];
	st.shared.v4.f32 	[%r8+6656], {%f186, %f187, %f188, %f189};
	cvt.u64.u32 	%rd33, %r70;
	add.s64 	%rd34, %rd33, %rd12;
	shl.b64 	%rd35, %rd34, 2;
	add.s64 	%rd36, %rd1, %rd35;
	ld.global.nc.v4.f32 	{%f190, %f191, %f192, %f193}, [%rd36+2097152];
	st.shared.v4.f32 	[%r8+7168], {%f190, %f191, %f192, %f193};
	bar.sync 	0;
	mov.b32 	%r90, 0;
$L__BB0_2:
	shl.b32 	%r72, %r90, 3;
	add.s32 	%r73, %r17, %r72;
	shl.b32 	%r74, %r90, 5;
	add.s32 	%r21, %r18, %r74;
	shl.b32 	%r75, %r73, 2;
	add.s32 	%r77, %r36, %r75;
	add.s32 	%r91, %r77, 1024;
	mov.b32 	%r92, 1024;
$L__BB0_3:
	add.s32 	%r78, %r21, %r92;
	ld.shared.f32 	%f194, [%r78+-1284];
	ld.shared.f32 	%f195, [%r91+-1024];
	fma.rn.f32 	%f196, %f194, %f195, %f277;
	ld.shared.f32 	%f197, [%r91+-768];
	fma.rn.f32 	%f198, %f194, %f197, %f276;
	ld.shared.f32 	%f199, [%r91+-512];
	fma.rn.f32 	%f200, %f194, %f199, %f275;
	ld.shared.f32 	%f201, [%r91+-256];
	fma.rn.f32 	%f202, %f194, %f201, %f274;
	ld.shared.f32 	%f203, [%r91];
	fma.rn.f32 	%f204, %f194, %f203, %f273;
	ld.shared.f32 	%f205, [%r91+256];
	fma.rn.f32 	%f206, %f194, %f205, %f272;
	ld.shared.f32 	%f207, [%r91+512];
	fma.rn.f32 	%f208, %f194, %f207, %f271;
	ld.shared.f32 	%f209, [%r91+768];
	fma.rn.f32 	%f210, %f194, %f209, %f270;
	ld.shared.f32 	%f211, [%r78+-1028];
	fma.rn.f32 	%f212, %f211, %f195, %f269;
	fma.rn.f32 	%f213, %f211, %f197, %f268;
	fma.rn.f32 	%f214, %f211, %f199, %f267;
	fma.rn.f32 	%f215, %f211, %f201, %f266;
	fma.rn.f32 	%f216, %f211, %f203, %f265;
	fma.rn.f32 	%f217, %f211, %f205, %f264;
	fma.rn.f32 	%f218, %f211, %f207, %f263;
	fma.rn.f32 	%f219, %f211, %f209, %f262;
	ld.shared.f32 	%f220, [%r78+-1280];
	ld.shared.f32 	%f221, [%r91+-1020];
	fma.rn.f32 	%f277, %f220, %f221, %f196;
	ld.shared.f32 	%f222, [%r91+-764];
	fma.rn.f32 	%f276, %f220, %f222, %f198;
	ld.shared.f32 	%f223, [%r91+-508];
	fma.rn.f32 	%f275, %f220, %f223, %f200;
	ld.shared.f32 	%f224, [%r91+-252];
	fma.rn.f32 	%f274, %f220, %f224, %f202;
	ld.shared.f32 	%f225, [%r91+4];
	fma.rn.f32 	%f273, %f220, %f225, %f204;
	ld.shared.f32 	%f226, [%r91+260];
	fma.rn.f32 	%f272, %f220, %f226, %f206;
	ld.shared.f32 	%f227, [%r91+516];
	fma.rn.f32 	%f271, %f220, %f227, %f208;
	ld.shared.f32 	%f228, [%r91+772];
	fma.rn.f32 	%f270, %f220, %f228, %f210;
	ld.shared.f32 	%f229, [%r78+-1024];
	fma.rn.f32 	%f269, %f229, %f221, %f212;
	fma.rn.f32 	%f268, %f229, %f222, %f213;
	fma.rn.f32 	%f267, %f229, %f223, %f214;
	fma.rn.f32 	%f266, %f229, %f224, %f215;
	fma.rn.f32 	%f265, %f229, %f225, %f216;
	fma.rn.f32 	%f264, %f229, %f226, %f217;
	fma.rn.f32 	%f263, %f229, %f227, %f218;
	fma.rn.f32 	%f262, %f229, %f228, %f219;
	add.s32 	%r92, %r92, 8;
	add.s32 	%r91, %r91, 8;
	setp.ne.s32 	%p1, %r92, 1056;
	@%p1 bra 	$L__BB0_3;
	add.s32 	%r90, %r90, 1;
	setp.ne.s32 	%p2, %r90, 8;
	@%p2 bra 	$L__BB0_2;
	add.s32 	%r89, %r89, 1;
	setp.ne.s32 	%p3, %r89, 8;
	@%p3 bra 	$L__BB0_1;
	cvta.to.global.u64 	%rd37, %rd3;
	shl.b32 	%r79, %r3, 9;
	and.b32  	%r80, %r79, 2147450880;
	shl.b32 	%r81, %r1, 10;
	and.b32  	%r82, %r81, 30720;
	or.b32  	%r83, %r80, %r82;
	shl.b32 	%r84, %r3, 4;
	and.b32  	%r85, %r84, 1008;
	shl.b32 	%r86, %r16, 3;
	or.b32  	%r87, %r83, %r85;
	or.b32  	%r88, %r87, %r86;
	mul.wide.u32 	%rd38, %r88, 4;
	add.s64 	%rd39, %rd37, %rd38;
	st.global.f32 	[%rd39], %f277;
	st.global.f32 	[%rd39+4], %f276;
	st.global.f32 	[%rd39+8], %f275;
	st.global.f32 	[%rd39+12], %f274;
	st.global.f32 	[%rd39+16], %f273;
	st.global.f32 	[%rd39+20], %f272;
	st.global.f32 	[%rd39+24], %f271;
	st.global.f32 	[%rd39+28], %f270;
	st.global.f32 	[%rd39+4096], %f269;
	st.global.f32 	[%rd39+4100], %f268;
	st.global.f32 	[%rd39+4104], %f267;
	st.global.f32 	[%rd39+4108], %f266;
	st.global.f32 	[%rd39+4112], %f265;
	st.global.f32 	[%rd39+4116], %f264;
	st.global.f32 	[%rd39+4120], %f263;
	st.global.f32 	[%rd39+4124], %f262;
	ret;

}


// ===== COMPILED SASS (sm_100) =====

	.target	sm_100

	.elftype	@"ET_EXEC"


//--------------------- .note.nv.tkinfo           --------------------------
	.section	.note.nv.tkinfo,"",@"SHT_NOTE"
	.sectionflags	@"SHF_NOTE_NV_TKINFO"
	.tkinfo
        /*0018*/ 	.word	0x00000002
        /*0030*/ 	.string	""
        /*0030*/ 	.string	"ptxas"
        /*0030*/ 	.string	"Cuda compilation tools, release 13.0, V13.0.88"
        /*0030*/ 	.string	"Build cuda_13.0.r13.0/compiler.36424714_0"
        /*0030*/ 	.string	"-arch sm_100 -m 64 "



//--------------------- .note.nv.cuinfo           --------------------------
	.section	.note.nv.cuinfo,"",@"SHT_NOTE"
	.sectionflags	@"SHF_NOTE_NV_CUINFO"
        /*0018*/ 	.short	0x0002
        /*001a*/ 	.short	0x0064
        /*001c*/ 	.short	0x0082
	.zero		2


//--------------------- .nv.info                  --------------------------
	.section	.nv.info,"",@"SHT_CUDA_INFO"
	.align	4


	//----- nvinfo : EIATTR_REGCOUNT
	.align		4
        /*0000*/ 	.byte	0x04, 0x2f
        /*0002*/ 	.short	(.L_1 - .L_0)
	.align		4
.L_0:
        /*0004*/ 	.word	index@(default_function_kernel0)
        /*0008*/ 	.word	0x00000080


	//----- nvinfo : EIATTR_FRAME_SIZE
	.align		4
.L_1:
        /*000c*/ 	.byte	0x04, 0x11
        /*000e*/ 	.short	(.L_3 - .L_2)
	.align		4
.L_2:
        /*0010*/ 	.word	index@(default_function_kernel0)
        /*0014*/ 	.word	0x00000000


	//----- nvinfo : EIATTR_MIN_STACK_SIZE
	.align		4
.L_3:
        /*0018*/ 	.byte	0x04, 0x12
        /*001a*/ 	.short	(.L_5 - .L_4)
	.align		4
.L_4:
        /*001c*/ 	.word	index@(default_function_kernel0)
        /*0020*/ 	.word	0x00000000
.L_5:


//--------------------- .nv.compat                --------------------------
	.section	.nv.compat,"",@"SHT_CUDA_COMPAT_INFO"
	.align	4
        /*0000*/ 	.byte	0x02, 0x09, 0x00, 0x00, 0x02, 0x02, 0x01, 0x00, 0x02, 0x05, 0x05, 0x00, 0x03, 0x07, 0x01, 0x01
        /*0010*/ 	.byte	0x02, 0x03, 0x00, 0x00, 0x02, 0x06, 0x01, 0x00, 0x04, 0x0b, 0x08, 0x00, 0x09, 0x00, 0x00, 0x00
        /*0020*/ 	.byte	0x00, 0x00, 0x00, 0x00


//--------------------- .nv.info.default_function_kernel0 --------------------------
	.section	.nv.info.default_function_kernel0,"",@"SHT_CUDA_INFO"
	.sectionflags	@""
	.align	4


	//----- nvinfo : EIATTR_CUDA_API_VERSION
	.align		4
        /*0000*/ 	.byte	0x04, 0x37
        /*0002*/ 	.short	(.L_7 - .L_6)
.L_6:
        /*0004*/ 	.word	0x00000082


	//----- nvinfo : EIATTR_KPARAM_INFO
	.align		4
.L_7:
        /*0008*/ 	.byte	0x04, 0x17
        /*000a*/ 	.short	(.L_9 - .L_8)
.L_8:
        /*000c*/ 	.word	0x00000000
        /*0010*/ 	.short	0x0002
        /*0012*/ 	.short	0x0010
        /*0014*/ 	.byte	0x00, 0xf5, 0x21, 0x00


	//----- nvinfo : EIATTR_KPARAM_INFO
	.align		4
.L_9:
        /*0018*/ 	.byte	0x04, 0x17
        /*001a*/ 	.short	(.L_11 - .L_10)
.L_10:
        /*001c*/ 	.word	0x00000000
        /*0020*/ 	.short	0x0001
        /*0022*/ 	.short	0x0008
        /*0024*/ 	.byte	0x00, 0xf5, 0x21, 0x00


	//----- nvinfo : EIATTR_KPARAM_INFO
	.align		4
.L_11:
        /*0028*/ 	.byte	0x04, 0x17
        /*002a*/ 	.short	(.L_13 - .L_12)
.L_12:
        /*002c*/ 	.word	0x00000000
        /*0030*/ 	.short	0x0000
        /*0032*/ 	.short	0x0000
        /*0034*/ 	.byte	0x00, 0xf5, 0x21, 0x00


	//----- nvinfo : EIATTR_SPARSE_MMA_MASK
	.align		4
.L_13:
        /*0038*/ 	.byte	0x03, 0x50
        /*003a*/ 	.short	0x0000


	//----- nvinfo : EIATTR_MAXREG_COUNT
	.align		4
        /*003c*/ 	.byte	0x03, 0x1b
        /*003e*/ 	.short	0x00ff


	//----- nvinfo : EIATTR_NUM_BARRIERS
	.align		4
        /*0040*/ 	.byte	0x02, 0x4c
        /*0042*/ 	.byte	0x01
	.zero		1


	//----- nvinfo : EIATTR_MERCURY_ISA_VERSION
	.align		4
        /*0044*/ 	.byte	0x03, 0x5f
        /*0046*/ 	.short	0x0101


	//----- nvinfo : EIATTR_VRC_CTA_INIT_COUNT
	.align		4
        /*0048*/ 	.byte	0x02, 0x4a
	.zero		1
	.zero		1


	//----- nvinfo : EIATTR_EXIT_INSTR_OFFSETS
	.align		4
        /*004c*/ 	.byte	0x04, 0x1c
        /*004e*/ 	.short	(.L_15 - .L_14)


	//   ....[0]....
.L_14:
        /*0050*/ 	.word	0x00001860


	//----- nvinfo : EIATTR_MAX_THREADS
	.align		4
.L_15:
        /*0054*/ 	.byte	0x04, 0x05
        /*0056*/ 	.short	(.L_17 - .L_16)
.L_16:
        /*0058*/ 	.word	0x00000020
        /*005c*/ 	.word	0x00000001
        /*0060*/ 	.word	0x00000001


	//----- nvinfo : EIATTR_CBANK_PARAM_SIZE
	.align		4
.L_17:
        /*0064*/ 	.byte	0x03, 0x19
        /*0066*/ 	.short	0x0018


	//----- nvinfo : EIATTR_PARAM_CBANK
	.align		4
        /*0068*/ 	.byte	0x04, 0x0a
        /*006a*/ 	.short	(.L_19 - .L_18)
	.align		4
.L_18:
        /*006c*/ 	.word	index@(.nv.constant0.default_function_kernel0)
        /*0070*/ 	.short	0x0380
        /*0072*/ 	.short	0x0018


	//----- nvinfo : EIATTR_SW_WAR
	.align		4
.L_19:
        /*0074*/ 	.byte	0x04, 0x36
        /*0076*/ 	.short	(.L_21 - .L_20)
.L_20:
        /*0078*/ 	.word	0x00000008
.L_21:


//--------------------- .nv.callgraph             --------------------------
	.section	.nv.callgraph,"",@"SHT_CUDA_CALLGRAPH"
	.align	4
	.sectionentsize	8
	.align		4
        /*0000*/ 	.word	0x00000000
	.align		4
        /*0004*/ 	.word	0xffffffff
	.align		4
        /*0008*/ 	.word	0x00000000
	.align		4
        /*000c*/ 	.word	0xfffffffe
	.align		4
        /*0010*/ 	.word	0x00000000
	.align		4
        /*0014*/ 	.word	0xfffffffd
	.align		4
        /*0018*/ 	.word	0x00000000
	.align		4
        /*001c*/ 	.word	0xfffffffc


//--------------------- .text.default_function_kernel0 --------------------------
	.section	.text.default_function_kernel0,"ax",@progbits
	.align	128
        .global         default_function_kernel0
        .type           default_function_kernel0,@function
        .size           default_function_kernel0,(.L_x_3 - default_function_kernel0)
        .other          default_function_kernel0,@"STO_CUDA_ENTRY STV_DEFAULT"
default_function_kernel0:
.text.default_function_kernel0:
[----:B------:R-:W-:Y:S01]  /*0000*/  LDC R1, c[0x0][0x37c] ;  /* 0x0000df00ff017b82 */ /* 0x000fe20000000800 */
[----:B------:R-:W0:Y:S01]  /*0010*/  S2R R0, SR_CTAID.X ;  /* 0x0000000000007919 */ /* 0x000e220000002500 */
[----:B------:R-:W-:Y:S01]  /*0020*/  HFMA2 R15, -RZ, RZ, 0, 0 ;  /* 0x00000000ff0f7431 */ /* 0x000fe200000001ff */
[----:B------:R-:W-:Y:S01]  /*0030*/  CS2R R114, SRZ ;  /* 0x0000000000727805 */ /* 0x000fe2000001ff00 */
[----:B------:R-:W-:Y:S01]  /*0040*/  HFMA2 R123, -RZ, RZ, 0, 0 ;  /* 0x00000000ff7b7431 */ /* 0x000fe200000001ff */
[----:B------:R-:W1:Y:S01]  /*0050*/  S2R R2, SR_TID.X ;  /* 0x0000000000027919 */ /* 0x000e620000002100 */
[----:B------:R-:W-:Y:S01]  /*0060*/  HFMA2 R121, -RZ, RZ, 0, 0 ;  /* 0x00000000ff797431 */ /* 0x000fe200000001ff */
[----:B------:R-:W-:Y:S01]  /*0070*/  MOV R83, RZ ;  /* 0x000000ff00537202 */ /* 0x000fe20000000f00 */
[----:B------:R-:W-:Y:S01]  /*0080*/  HFMA2 R81, -RZ, RZ, 0, 0 ;  /* 0x00000000ff517431 */ /* 0x000fe200000001ff */
[----:B------:R-:W2:Y:S01]  /*0090*/  S2R R11, SR_CgaCtaId ;  /* 0x00000000000b7919 */ /* 0x000ea20000008800 */
[----:B------:R-:W-:Y:S01]  /*00a0*/  HFMA2 R85, -RZ, RZ, 0, 0 ;  /* 0x00000000ff557431 */ /* 0x000fe200000001ff */
[----:B------:R-:W-:-:S02]  /*00b0*/  CS2R R112, SRZ ;  /* 0x0000000000707805 */ /* 0x000fc4000001ff00 */
[----:B------:R-:W-:Y:S02]  /*00c0*/  MOV R119, RZ ;  /* 0x000000ff00777202 */ /* 0x000fe40000000f00 */
[----:B------:R-:W-:Y:S02]  /*00d0*/  CS2R R110, SRZ ;  /* 0x00000000006e7805 */ /* 0x000fe4000001ff00 */
[----:B------:R-:W-:Y:S01]  /*00e0*/  MOV R117, RZ ;  /* 0x000000ff00757202 */ /* 0x000fe20000000f00 */
[----:B------:R-:W3:Y:S01]  /*00f0*/  LDCU.64 UR6, c[0x0][0x358] ;  /* 0x00006b00ff0677ac */ /* 0x000ee20008000a00 */
[----:B------:R-:W-:Y:S02]  /*0100*/  MOV R125, RZ ;  /* 0x000000ff007d7202 */ /* 0x000fe40000000f00 */
[----:B------:R-:W-:Y:S01]  /*0110*/  MOV R87, RZ ;  /* 0x000000ff00577202 */ /* 0x000fe20000000f00 */
[----:B------:R-:W-:Y:S01]  /*0120*/  UMOV UR4, URZ ;  /* 0x000000ff00047c82 */ /* 0x000fe20008000000 */
[----:B0-----:R-:W-:-:S02]  /*0130*/  SHF.L.U32 R3, R0, 0xe, RZ ;  /* 0x0000000e00037819 */ /* 0x001fc400000006ff */
[----:B------:R-:W-:Y:S02]  /*0140*/  SHF.L.U32 R5, R0, 0xd, RZ ;  /* 0x0000000d00057819 */ /* 0x000fe400000006ff */
[----:B------:R-:W-:Y:S02]  /*0150*/  LOP3.LUT R4, R3, 0x7ff00000, RZ, 0xc0, !PT ;  /* 0x7ff0000003047812 */ /* 0x000fe400078ec0ff */
[----:B-1----:R-:W-:Y:S02]  /*0160*/  SHF.R.U32.HI R10, RZ, 0x4, R2 ;  /* 0x00000004ff0a7819 */ /* 0x002fe40000011602 */
[----:B------:R-:W-:Y:S02]  /*0170*/  LOP3.LUT R13, R4, 0x7e000, R5, 0xf8, !PT ;  /* 0x0007e000040d7812 */ /* 0x000fe400078ef805 */
[----:B------:R-:W-:Y:S02]  /*0180*/  SHF.L.U32 R4, R2, 0x2, RZ ;  /* 0x0000000202047819 */ /* 0x000fe400000006ff */
[----:B------:R-:W-:-:S02]  /*0190*/  MOV R3, 0x400 ;  /* 0x0000040000037802 */ /* 0x000fc40000000f00 */
[----:B------:R-:W-:Y:S02]  /*01a0*/  LOP3.LUT R7, R4, 0x3c, RZ, 0xc0, !PT ;  /* 0x0000003c04077812 */ /* 0x000fe400078ec0ff */
[----:B------:R-:W-:Y:S02]  /*01b0*/  IADD3 R6, PT, PT, R3, 0x2000, RZ ;  /* 0x0000200003067810 */ /* 0x000fe40007ffe0ff */
[----:B------:R-:W-:Y:S02]  /*01c0*/  LEA R86, R10, R7, 0x6 ;  /* 0x000000070a567211 */ /* 0x000fe400078e30ff */
[----:B--2---:R-:W-:Y:S02]  /*01d0*/  LEA R17, R11, R3, 0x18 ;  /* 0x000000030b117211 */ /* 0x004fe400078ec0ff */
[----:B------:R-:W-:Y:S01]  /*01e0*/  SHF.L.U32 R3, R2, 0x6, RZ ;  /* 0x0000000602037819 */ /* 0x000fe200000006ff */
[----:B------:R-:W-:Y:S01]  /*01f0*/  IMAD R10, R10, 0x1c0, R86 ;  /* 0x000001c00a0a7824 */ /* 0x000fe200078e0256 */
[----:B------:R-:W-:-:S02]  /*0200*/  SHF.L.U32 R8, R2, 0x5, RZ ;  /* 0x0000000502087819 */ /* 0x000fc400000006ff */
[----:B------:R-:W-:Y:S02]  /*0210*/  SHF.L.U32 R4, R0, 0x8, RZ ;  /* 0x0000000800047819 */ /* 0x000fe400000006ff */
[C---:B------:R-:W-:Y:S02]  /*0220*/  SHF.L.U32 R5, R2.reuse, 0x1, RZ ;  /* 0x0000000102057819 */ /* 0x040fe400000006ff */
[----:B------:R-:W-:Y:S02]  /*0230*/  SHF.L.U32 R12, R2, 0x9, RZ ;  /* 0x00000009020c7819 */ /* 0x000fe400000006ff */
[----:B------:R-:W-:Y:S02]  /*0240*/  LOP3.LUT R9, R3, 0x400, RZ, 0xc0, !PT ;  /* 0x0000040003097812 */ /* 0x000fe400078ec0ff */
[----:B------:R-:W-:Y:S02]  /*0250*/  LOP3.LUT R14, R10, 0xc00, RZ, 0xfc, !PT ;  /* 0x00000c000a0e7812 */ /* 0x000fe400078efcff */
[----:B------:R-:W-:-:S02]  /*0260*/  LOP3.LUT R8, R13, 0x200, R8, 0xf8, !PT ;  /* 0x000002000d087812 */ /* 0x000fc400078ef808 */
[----:B------:R-:W-:Y:S02]  /*0270*/  LOP3.LUT R4, R5, 0x7fffc000, R4, 0xf8, !PT ;  /* 0x7fffc00005047812 */ /* 0x000fe400078ef804 */
[----:B------:R-:W-:Y:S02]  /*0280*/  LOP3.LUT R5, R9, 0x200, R12, 0xf8, !PT ;  /* 0x0000020009057812 */ /* 0x000fe400078ef80c */
[----:B------:R-:W-:Y:S02]  /*0290*/  LEA R3, R11, R6, 0x18 ;  /* 0x000000060b037211 */ /* 0x000fe400078ec0ff */
[----:B------:R-:W-:Y:S02]  /*02a0*/  IADD3 R9, PT, PT, R13, R14, RZ ;  /* 0x0000000e0d097210 */ /* 0x000fe40007ffe0ff */
[----:B------:R-:W-:Y:S02]  /*02b0*/  LOP3.LUT R6, R8, R7, RZ, 0xfc, !PT ;  /* 0x0000000708067212 */ /* 0x000fe400078efcff */
[----:B------:R-:W-:-:S02]  /*02c0*/  SHF.L.U32 R14, R2, 0x8, RZ ;  /* 0x00000008020e7819 */ /* 0x000fc400000006ff */
[C---:B------:R-:W-:Y:S02]  /*02d0*/  LOP3.LUT R8, R10.reuse, 0x400, RZ, 0xfc, !PT ;  /* 0x000004000a087812 */ /* 0x040fe400078efcff */
[C---:B------:R-:W-:Y:S02]  /*02e0*/  LOP3.LUT R12, R10.reuse, 0x800, RZ, 0xfc, !PT ;  /* 0x000008000a0c7812 */ /* 0x040fe400078efcff */
[C---:B------:R-:W-:Y:S02]  /*02f0*/  LOP3.LUT R16, R10.reuse, 0x1000, RZ, 0xfc, !PT ;  /* 0x000010000a107812 */ /* 0x040fe400078efcff */
[C---:B------:R-:W-:Y:S02]  /*0300*/  LOP3.LUT R18, R10.reuse, 0x1400, RZ, 0xfc, !PT ;  /* 0x000014000a127812 */ /* 0x040fe400078efcff */
[C---:B------:R-:W-:Y:S02]  /*0310*/  LOP3.LUT R20, R10.reuse, 0x1800, RZ, 0xfc, !PT ;  /* 0x000018000a147812 */ /* 0x040fe400078efcff */
[----:B------:R-:W-:-:S02]  /*0320*/  LOP3.LUT R22, R10, 0x1c00, RZ, 0xfc, !PT ;  /* 0x00001c000a167812 */ /* 0x000fc400078efcff */
[----:B------:R-:W-:Y:S02]  /*0330*/  LOP3.LUT R80, R14, 0x1e00, RZ, 0xc0, !PT ;  /* 0x00001e000e507812 */ /* 0x000fe400078ec0ff */
[C---:B------:R-:W-:Y:S02]  /*0340*/  IADD3 R7, PT, PT, R13.reuse, R8, RZ ;  /* 0x000000080d077210 */ /* 0x040fe40007ffe0ff */
[C---:B------:R-:W-:Y:S02]  /*0350*/  IADD3 R8, PT, PT, R13.reuse, R12, RZ ;  /* 0x0000000c0d087210 */ /* 0x040fe40007ffe0ff */
[C---:B------:R-:W-:Y:S02]  /*0360*/  IADD3 R10, PT, PT, R13.reuse, R16, RZ ;  /* 0x000000100d0a7210 */ /* 0x040fe40007ffe0ff */
[C---:B------:R-:W-:Y:S02]  /*0370*/  IADD3 R11, PT, PT, R13.reuse, R18, RZ ;  /* 0x000000120d0b7210 */ /* 0x040fe40007ffe0ff */
[----:B------:R-:W-:-:S02]  /*0380*/  IADD3 R12, PT, PT, R13, R20, RZ ;  /* 0x000000140d0c7210 */ /* 0x000fc40007ffe0ff */
[----:B------:R-:W-:Y:S02]  /*0390*/  IADD3 R13, PT, PT, R13, R22, RZ ;  /* 0x000000160d0d7210 */ /* 0x000fe40007ffe0ff */
[----:B------:R-:W-:Y:S02]  /*03a0*/  LOP3.LUT R14, R2, 0x1, RZ, 0xc0, !PT ;  /* 0x00000001020e7812 */ /* 0x000fe400078ec0ff */
[----:B------:R-:W-:Y:S02]  /*03b0*/  IADD3 R80, PT, PT, R80, 0x104, R17 ;  /* 0x0000010450507810 */ /* 0x000fe40007ffe011 */
[C---:B------:R-:W-:Y:S02]  /*03c0*/  LEA R82, R2.reuse, R17, 0x3 ;  /* 0x0000001102527211 */ /* 0x040fe400078e18ff */
[-C--:B------:R-:W-:Y:S02]  /*03d0*/  LEA R84, R2, R3.reuse, 0x4 ;  /* 0x0000000302547211 */ /* 0x080fe400078e20ff */
[----:B---3--:R-:W-:-:S07]  /*03e0*/  LEA R86, R86, R3, 0x2 ;  /* 0x0000000356567211 */ /* 0x008fce00078e10ff */
.L_x_1:
[----:B------:R-:W0:Y:S01]  /*03f0*/  LDC.64 R58, c[0x0][0x380] ;  /* 0x0000e000ff3a7b82 */ /* 0x000e220000000a00 */
[----:B------:R-:W-:Y:S01]  /*0400*/  USHF.L.U32 UR5, UR4, 0x6, URZ ;  /* 0x0000000604057899 */ /* 0x000fe200080006ff */
[----:B------:R-:W1:Y:S05]  /*0410*/  LDCU.64 UR8, c[0x0][0x388] ;  /* 0x00007100ff0877ac */ /* 0x000e6a0008000a00 */
[----:B------:R-:W-:-:S05]  /*0420*/  IADD3 R17, PT, PT, R4, UR5, RZ ;  /* 0x0000000504117c10 */ /* 0x000fca000fffe0ff */
[----:B0-----:R-:W-:-:S05]  /*0430*/  IMAD.WIDE.U32 R58, R17, 0x4, R58 ;  /* 0x00000004113a7825 */ /* 0x001fca00078e003a */
[----:B------:R-:W2:Y:S04]  /*0440*/  LDG.E.64.CONSTANT R52, desc[UR6][R58.64+0x1000] ;  /* 0x001000063a347981 */ /* 0x000ea8000c1e9b00 */
[----:B------:R-:W3:Y:S04]  /*0450*/  LDG.E.64.CONSTANT R50, desc[UR6][R58.64+0x1800] ;  /* 0x001800063a327981 */ /* 0x000ee8000c1e9b00 */
[----:B------:R-:W4:Y:S04]  /*0460*/  LDG.E.64.CONSTANT R48, desc[UR6][R58.64+0x2000] ;  /* 0x002000063a307981 */ /* 0x000f28000c1e9b00 */
[----:B------:R-:W5:Y:S04]  /*0470*/  LDG.E.64.CONSTANT R46, desc[UR6][R58.64+0x2800] ;  /* 0x002800063a2e7981 */ /* 0x000f68000c1e9b00 */
        /* <DEDUP_REMOVED lines=16> */
[----:B------:R-:W5:Y:S01]  /*0580*/  LDG.E.64.CONSTANT R54, desc[UR6][R58.64+0x800] ;  /* 0x000800063a367981 */ /* 0x000f62000c1e9b00 */
[----:B------:R-:W-:-:S02]  /*0590*/  IADD3 R57, P0, PT, R8, UR5, RZ ;  /* 0x0000000508397c10 */ /* 0x000fc4000ff1e0ff */
[----:B------:R-:W-:Y:S01]  /*05a0*/  IADD3 R61, P1, PT, R9, UR5, RZ ;  /* 0x00000005093d7c10 */ /* 0x000fe2000ff3e0ff */
[----:B------:R-:W-:Y:S01]  /*05b0*/  BAR.SYNC.DEFER_BLOCKING 0x0 ;  /* 0x0000000000007b1d */ /* 0x000fe20000010000 */
[----:B------:R-:W-:Y:S02]  /*05c0*/  IADD3.X R66, PT, PT, RZ, RZ, RZ, P0, !PT ;  /* 0x000000ffff427210 */ /* 0x000fe400007fe4ff */
[----:B------:R-:W-:Y:S02]  /*05d0*/  IADD3.X R64, PT, PT, RZ, RZ, RZ, P1, !PT ;  /* 0x000000ffff407210 */ /* 0x000fe40000ffe4ff */
[----:B-1----:R-:W-:Y:S02]  /*05e0*/  LEA R56, P0, R57, UR8, 0x2 ;  /* 0x0000000839387c11 */ /* 0x002fe4000f8010ff */
[----:B------:R-:W-:Y:S01]  /*05f0*/  LEA R60, P1, R61, UR8, 0x2 ;  /* 0x000000083d3c7c11 */ /* 0x000fe2000f8210ff */
[----:B------:R-:W5:Y:S01]  /*0600*/  LDG.E.64.CONSTANT R88, desc[UR6][R58.64+0xa800] ;  /* 0x00a800063a587981 */ /* 0x000f62000c1e9b00 */
[----:B------:R-:W-:-:S02]  /*0610*/  LEA.HI.X R57, R57, UR9, R66, 0x2, P0 ;  /* 0x0000000939397c11 */ /* 0x000fc400080f1442 */
[----:B------:R-:W-:Y:S01]  /*0620*/  LEA.HI.X R61, R61, UR9, R64, 0x2, P1 ;  /* 0x000000093d3d7c11 */ /* 0x000fe200088f1440 */
[----:B------:R-:W5:Y:S01]  /*0630*/  LDG.E.64.CONSTANT R90, desc[UR6][R58.64+0xb000] ;  /* 0x00b000063a5a7981 */ /* 0x000f62000c1e9b00 */
[----:B------:R-:W-:Y:S02]  /*0640*/  IADD3 R66, P1, PT, R13, UR5, RZ ;  /* 0x000000050d427c10 */ /* 0x000fe4000ff3e0ff */
[----:B------:R-:W-:Y:S01]  /*0650*/  IADD3 R65, P2, PT, R10, UR5, RZ ;  /* 0x000000050a417c10 */ /* 0x000fe2000ff5e0ff */
[----:B------:R-:W5:Y:S01]  /*0660*/  LDG.E.64.CONSTANT R92, desc[UR6][R58.64+0xb800] ;  /* 0x00b800063a5c7981 */ /* 0x000f62000c1e9b00 */
[----:B------:R-:W-:Y:S02]  /*0670*/  IADD3.X R67, PT, PT, RZ, RZ, RZ, P1, !PT ;  /* 0x000000ffff437210 */ /* 0x000fe40000ffe4ff */
[C---:B------:R-:W-:Y:S01]  /*0680*/  LEA R76, P1, R66.reuse, UR8, 0x2 ;  /* 0x00000008424c7c11 */ /* 0x040fe2000f8210ff */
[----:B------:R-:W5:Y:S03]  /*0690*/  LDG.E.64.CONSTANT R94, desc[UR6][R58.64+0xc000] ;  /* 0x00c000063a5e7981 */ /* 0x000f66000c1e9b00 */
[----:B------:R-:W-:Y:S01]  /*06a0*/  LEA.HI.X R77, R66, UR9, R67, 0x2, P1 ;  /* 0x00000009424d7c11 */ /* 0x000fe200088f1443 */
[----:B------:R-:W5:Y:S01]  /*06b0*/  LDG.E.64.CONSTANT R96, desc[UR6][R58.64+0xc800] ;  /* 0x00c800063a607981 */ /* 0x000f62000c1e9b00 */
[----:B------:R-:W0:Y:S01]  /*06c0*/  LDC.64 R66, c[0x0][0x388] ;  /* 0x0000e200ff427b82 */ /* 0x000e220000000a00 */
[----:B------:R-:W-:-:S02]  /*06d0*/  IADD3 R69, P3, PT, R11, UR5, RZ ;  /* 0x000000050b457c10 */ /* 0x000fc4000ff7e0ff */
[----:B------:R-:W-:Y:S01]  /*06e0*/  IADD3 R70, P0, PT, R12, UR5, RZ ;  /* 0x000000050c467c10 */ /* 0x000fe2000ff1e0ff */
[----:B------:R-:W5:Y:S01]  /*06f0*/  LDG.E.64.CONSTANT R98, desc[UR6][R58.64+0xd000] ;  /* 0x00d000063a627981 */ /* 0x000f62000c1e9b00 */
[----:B------:R-:W-:Y:S02]  /*0700*/  IADD3.X R78, PT, PT, RZ, RZ, RZ, P2, !PT ;  /* 0x000000ffff4e7210 */ /* 0x000fe400017fe4ff */
[----:B------:R-:W-:Y:S01]  /*0710*/  LEA R64, P2, R65, UR8, 0x2 ;  /* 0x0000000841407c11 */ /* 0x000fe2000f8410ff */
[----:B------:R-:W5:Y:S01]  /*0720*/  LDG.E.64.CONSTANT R100, desc[UR6][R58.64+0xd800] ;  /* 0x00d800063a647981 */ /* 0x000f62000c1e9b00 */
[----:B------:R-:W-:Y:S02]  /*0730*/  IADD3.X R74, PT, PT, RZ, RZ, RZ, P3, !PT ;  /* 0x000000ffff4a7210 */ /* 0x000fe40001ffe4ff */
[----:B------:R-:W-:Y:S01]  /*0740*/  IADD3.X R71, PT, PT, RZ, RZ, RZ, P0, !PT ;  /* 0x000000ffff477210 */ /* 0x000fe200007fe4ff */
[----:B------:R-:W5:Y:S01]  /*0750*/  LDG.E.64.CONSTANT R102, desc[UR6][R58.64+0xe000] ;  /* 0x00e000063a667981 */ /* 0x000f62000c1e9b00 */
[----:B------:R-:W-:-:S02]  /*0760*/  IADD3 R79, PT, PT, R6, UR5, RZ ;  /* 0x00000005064f7c10 */ /* 0x000fc4000fffe0ff */
[----:B------:R-:W-:Y:S01]  /*0770*/  LEA R68, P3, R69, UR8, 0x2 ;  /* 0x0000000845447c11 */ /* 0x000fe2000f8610ff */
[----:B------:R-:W5:Y:S01]  /*0780*/  LDG.E.64.CONSTANT R104, desc[UR6][R58.64+0xe800] ;  /* 0x00e800063a687981 */ /* 0x000f62000c1e9b00 */
[C---:B------:R-:W-:Y:S02]  /*0790*/  LEA R72, P0, R70.reuse, UR8, 0x2 ;  /* 0x0000000846487c11 */ /* 0x040fe4000f8010ff */
[----:B------:R-:W-:Y:S01]  /*07a0*/  LEA.HI.X R65, R65, UR9, R78, 0x2, P2 ;  /* 0x0000000941417c11 */ /* 0x000fe200090f144e */
[----:B------:R-:W5:Y:S01]  /*07b0*/  LDG.E.64.CONSTANT R106, desc[UR6][R58.64+0xf000] ;  /* 0x00f000063a6a7981 */ /* 0x000f62000c1e9b00 */
[----:B------:R-:W-:Y:S02]  /*07c0*/  LEA.HI.X R69, R69, UR9, R74, 0x2, P3 ;  /* 0x0000000945457c11 */ /* 0x000fe400098f144a */
[----:B------:R-:W-:Y:S01]  /*07d0*/  LEA.HI.X R73, R70, UR9, R71, 0x2, P0 ;  /* 0x0000000946497c11 */ /* 0x000fe200080f1447 */
[----:B0-----:R-:W-:Y:S01]  /*07e0*/  IMAD.WIDE.U32 R78, R79, 0x4, R66 ;  /* 0x000000044f4e7825 */ /* 0x001fe200078e0042 */
[----:B------:R-:W5:Y:S04]  /*07f0*/  LDG.E.64.CONSTANT R108, desc[UR6][R58.64+0xf800] ;  /* 0x00f800063a6c7981 */ /* 0x000f68000c1e9b00 */
[----:B------:R-:W5:Y:S04]  /*0800*/  LDG.E.128.CONSTANT R68, desc[UR6][R68.64+0x200000] ;  /* 0x2000000644447981 */ /* 0x000f68000c1e9d00 */
[----:B------:R-:W5:Y:S04]  /*0810*/  LDG.E.128.CONSTANT R72, desc[UR6][R72.64+0x200000] ;  /* 0x2000000648487981 */ /* 0x000f68000c1e9d00 */
[----:B------:R-:W5:Y:S04]  /*0820*/  LDG.E.128.CONSTANT R56, desc[UR6][R56.64+0x200000] ;  /* 0x2000000638387981 */ /* 0x000f68000c1e9d00 */
[----:B--2---:R0:W-:Y:S02]  /*0830*/  STS.64 [R82+0x200], R52 ;  /* 0x0002003452007388 */ /* 0x0041e40000000a00 */
[----:B0-----:R-:W-:-:S02]  /*0840*/  IADD3 R53, PT, PT, R7, UR5, RZ ;  /* 0x0000000507357c10 */ /* 0x001fc4000fffe0ff */
[----:B---3--:R-:W-:Y:S03]  /*0850*/  STS.64 [R82+0x300], R50 ;  /* 0x0003003252007388 */ /* 0x008fe60000000a00 */
[----:B------:R-:W-:Y:S01]  /*0860*/  IMAD.WIDE.U32 R52, R53, 0x4, R66 ;  /* 0x0000000435347825 */ /* 0x000fe200078e0042 */
[----:B----4-:R-:W-:Y:S04]  /*0870*/  STS.64 [R82+0x400], R48 ;  /* 0x0004003052007388 */ /* 0x010fe80000000a00 */
[----:B-----5:R-:W-:Y:S04]  /*0880*/  STS.64 [R82+0x500], R46 ;  /* 0x0005002e52007388 */ /* 0x020fe80000000a00 */
[----:B------:R-:W-:Y:S04]  /*0890*/  STS.64 [R82+0x600], R44 ;  /* 0x0006002c52007388 */ /* 0x000fe80000000a00 */
        /* <DEDUP_REMOVED lines=13> */
[----:B------:R0:W-:Y:S04]  /*0970*/  STS.64 [R82+0x1400], R18 ;  /* 0x0014001252007388 */ /* 0x0001e80000000a00 */
[----:B------:R-:W-:Y:S04]  /*0980*/  STS.64 [R82], R62 ;  /* 0x0000003e52007388 */ /* 0x000fe80000000a00 */
[----:B------:R1:W-:Y:S04]  /*0990*/  STS.64 [R82+0x100], R54 ;  /* 0x0001003652007388 */ /* 0x0003e80000000a00 */
[----:B0-----:R-:W2:Y:S04]  /*09a0*/  LDG.E.128.CONSTANT R16, desc[UR6][R78.64] ;  /* 0x000000064e107981 */ /* 0x001ea8000c1e9d00 */
[----:B------:R-:W3:Y:S04]  /*09b0*/  LDG.E.128.CONSTANT R20, desc[UR6][R78.64+0x1000] ;  /* 0x001000064e147981 */ /* 0x000ee8000c1e9d00 */
[----:B------:R-:W4:Y:S04]  /*09c0*/  LDG.E.128.CONSTANT R24, desc[UR6][R78.64+0x2000] ;  /* 0x002000064e187981 */ /* 0x000f28000c1e9d00 */
[----:B------:R-:W5:Y:S04]  /*09d0*/  LDG.E.128.CONSTANT R28, desc[UR6][R78.64+0x3000] ;  /* 0x003000064e1c7981 */ /* 0x000f68000c1e9d00 */
[----:B------:R-:W5:Y:S04]  /*09e0*/  LDG.E.128.CONSTANT R32, desc[UR6][R78.64+0x4000] ;  /* 0x004000064e207981 */ /* 0x000f68000c1e9d00 */
[----:B------:R-:W5:Y:S04]  /*09f0*/  LDG.E.128.CONSTANT R36, desc[UR6][R78.64+0x5000] ;  /* 0x005000064e247981 */ /* 0x000f68000c1e9d00 */
[----:B------:R-:W5:Y:S04]  /*0a00*/  LDG.E.128.CONSTANT R40, desc[UR6][R78.64+0x6000] ;  /* 0x006000064e287981 */ /* 0x000f68000c1e9d00 */
[----:B------:R-:W5:Y:S04]  /*0a10*/  LDG.E.128.CONSTANT R44, desc[UR6][R78.64+0x7000] ;  /* 0x007000064e2c7981 */ /* 0x000f68000c1e9d00 */
[----:B------:R-:W5:Y:S04]  /*0a20*/  LDG.E.128.CONSTANT R48, desc[UR6][R78.64+0x200000] ;  /* 0x200000064e307981 */ /* 0x000f68000c1e9d00 */
[----:B-1----:R-:W5:Y:S04]  /*0a30*/  LDG.E.128.CONSTANT R52, desc[UR6][R52.64+0x200000] ;  /* 0x2000000634347981 */ /* 0x002f68000c1e9d00 */
[----:B------:R-:W5:Y:S04]  /*0a40*/  LDG.E.128.CONSTANT R60, desc[UR6][R60.64+0x200000] ;  /* 0x200000063c3c7981 */ /* 0x000f68000c1e9d00 */
[----:B------:R-:W5:Y:S04]  /*0a50*/  LDG.E.128.CONSTANT R64, desc[UR6][R64.64+0x200000] ;  /* 0x2000000640407981 */ /* 0x000f68000c1e9d00 */
[----:B------:R-:W5:Y:S04]  /*0a60*/  LDG.E.128.CONSTANT R76, desc[UR6][R76.64+0x200000] ;  /* 0x200000064c4c7981 */ /* 0x000f68000c1e9d00 */
        /* <DEDUP_REMOVED lines=10> */
[----:B------:R-:W-:Y:S01]  /*0b10*/  STS.64 [R82+0x1f00], R108 ;  /* 0x001f006c52007388 */ /* 0x000fe20000000a00 */
[----:B------:R-:W-:-:S04]  /*0b20*/  UIADD3 UR4, UPT, UPT, UR4, 0x1, URZ ;  /* 0x0000000104047890 */ /* 0x000fc8000fffe0ff */
[----:B------:R-:W-:Y:S01]  /*0b30*/  UISETP.NE.AND UP0, UPT, UR4, 0x8, UPT ;  /* 0x000000080400788c */ /* 0x000fe2000bf05270 */
[----:B--2---:R-:W-:Y:S04]  /*0b40*/  STS.128 [R84], R16 ;  /* 0x0000001054007388 */ /* 0x004fe80000000c00 */
[----:B---3--:R-:W-:Y:S04]  /*0b50*/  STS.128 [R84+0x200], R20 ;  /* 0x0002001454007388 */ /* 0x008fe80000000c00 */
[----:B----4-:R-:W-:Y:S04]  /*0b60*/  STS.128 [R84+0x400], R24 ;  /* 0x0004001854007388 */ /* 0x010fe80000000c00 */
[----:B-----5:R-:W-:Y:S04]  /*0b70*/  STS.128 [R84+0x600], R28 ;  /* 0x0006001c54007388 */ /* 0x020fe80000000c00 */
[----:B------:R-:W-:Y:S04]  /*0b80*/  STS.128 [R84+0x800], R32 ;  /* 0x0008002054007388 */ /* 0x000fe80000000c00 */
[----:B------:R-:W-:Y:S04]  /*0b90*/  STS.128 [R84+0xa00], R36 ;  /* 0x000a002454007388 */ /* 0x000fe80000000c00 */
[----:B------:R-:W-:Y:S04]  /*0ba0*/  STS.128 [R84+0xc00], R40 ;  /* 0x000c002854007388 */ /* 0x000fe80000000c00 */
[----:B------:R-:W-:Y:S04]  /*0bb0*/  STS.128 [R84+0xe00], R44 ;  /* 0x000e002c54007388 */ /* 0x000fe80000000c00 */
[----:B------:R0:W-:Y:S04]  /*0bc0*/  STS.128 [R84+0x1000], R48 ;  /* 0x0010003054007388 */ /* 0x0001e80000000c00 */
[----:B------:R1:W-:Y:S04]  /*0bd0*/  STS.128 [R86+0x1200], R52 ;  /* 0x0012003456007388 */ /* 0x0003e80000000c00 */
[----:B------:R1:W-:Y:S04]  /*0be0*/  STS.128 [R86+0x1400], R56 ;  /* 0x0014003856007388 */ /* 0x0003e80000000c00 */
[----:B------:R1:W-:Y:S04]  /*0bf0*/  STS.128 [R86+0x1600], R60 ;  /* 0x0016003c56007388 */ /* 0x0003e80000000c00 */
[----:B------:R1:W-:Y:S04]  /*0c00*/  STS.128 [R86+0x1800], R64 ;  /* 0x0018004056007388 */ /* 0x0003e80000000c00 */
[----:B------:R1:W-:Y:S04]  /*0c10*/  STS.128 [R86+0x1a00], R68 ;  /* 0x001a004456007388 */ /* 0x0003e80000000c00 */
[----:B------:R1:W-:Y:S04]  /*0c20*/  STS.128 [R86+0x1c00], R72 ;  /* 0x001c004856007388 */ /* 0x0003e80000000c00 */
[----:B------:R1:W-:Y:S01]  /*0c30*/  STS.128 [R86+0x1e00], R76 ;  /* 0x001e004c56007388 */ /* 0x0003e20000000c00 */
[----:B0-----:R-:W-:Y:S01]  /*0c40*/  MOV R48, RZ ;  /* 0x000000ff00307202 */ /* 0x001fe20000000f00 */
[----:B------:R-:W-:Y:S06]  /*0c50*/  BAR.SYNC.DEFER_BLOCKING 0x0 ;  /* 0x0000000000007b1d */ /* 0x000fec0000010000 */
.L_x_0:
[C---:B------:R-:W-:Y:S02]  /*0c60*/  LEA R16, R48.reuse, R5, 0x3 ;  /* 0x0000000530107211 */ /* 0x040fe400078e18ff */
[----:B------:R-:W-:Y:S02]  /*0c70*/  LEA R47, R48, R80, 0x5 ;  /* 0x00000050302f7211 */ /* 0x000fe400078e28ff */
[----:B------:R-:W-:Y:S02]  /*0c80*/  LEA R49, R16, R3, 0x2 ;  /* 0x0000000310317211 */ /* 0x000fe400078e10ff */
[----:B------:R-:W-:Y:S01]  /*0c90*/  IADD3 R48, PT, PT, R48, 0x1, RZ ;  /* 0x0000000130307810 */ /* 0x000fe20007ffe0ff */
[----:B-1----:R-:W-:Y:S03]  /*0ca0*/  LDS R62, [R47+-0x104] ;  /* 0xfffefc002f3e7984 */ /* 0x002fe60000000800 */
[----:B------:R-:W-:Y:S01]  /*0cb0*/  ISETP.NE.AND P0, PT, R48, 0x8, PT ;  /* 0x000000083000780c */ /* 0x000fe20003f05270 */
[----:B------:R-:W0:Y:S04]  /*0cc0*/  LDS.128 R16, [R49] ;  /* 0x0000000031107984 */ /* 0x000e280000000c00 */
[----:B------:R-:W1:Y:S04]  /*0cd0*/  LDS R45, [R47+-0x4] ;  /* 0xfffffc002f2d7984 */ /* 0x000e680000000800 */
[----:B------:R-:W2:Y:S04]  /*0ce0*/  LDS.128 R20, [R49+0x100] ;  /* 0x0001000031147984 */ /* 0x000ea80000000c00 */
[----:B------:R-:W3:Y:S04]  /*0cf0*/  LDS R46, [R47+-0x100] ;  /* 0xffff00002f2e7984 */ /* 0x000ee80000000800 */
[----:B------:R-:W4:Y:S04]  /*0d00*/  LDS R44, [R47] ;  /* 0x000000002f2c7984 */ /* 0x000f280000000800 */
[----:B------:R-:W5:Y:S04]  /*0d10*/  LDS R61, [R47+-0xfc] ;  /* 0xffff04002f3d7984 */ /* 0x000f680000000800 */
[----:B------:R-:W5:Y:S04]  /*0d20*/  LDS R59, [R47+0x4] ;  /* 0x000004002f3b7984 */ /* 0x000f680000000800 */
[----:B------:R-:W5:Y:S04]  /*0d30*/  LDS R58, [R47+-0xf8] ;  /* 0xffff08002f3a7984 */ /* 0x000f680000000800 */
[----:B------:R-:W5:Y:S04]  /*0d40*/  LDS R56, [R47+0x8] ;  /* 0x000008002f387984 */ /* 0x000f680000000800 */
[----:B------:R-:W5:Y:S04]  /*0d50*/  LDS.128 R24, [R49+0x300] ;  /* 0x0003000031187984 */ /* 0x000f680000000c00 */
[----:B------:R-:W5:Y:S01]  /*0d60*/  LDS.128 R28, [R49+0x200] ;  /* 0x00020000311c7984 */ /* 0x000f620000000c00 */
[----:B0-----:R-:W-:-:S03]  /*0d70*/  FFMA R87, R62, R16, R87 ;  /* 0x000000103e577223 */ /* 0x001fc60000000057 */
[----:B------:R-:W0:Y:S01]  /*0d80*/  LDS.128 R32, [R49+0x400] ;  /* 0x0004000031207984 */ /* 0x000e220000000c00 */
[-C--:B-1----:R-:W-:Y:S01]  /*0d90*/  FFMA R117, R16, R45.reuse, R117 ;  /* 0x0000002d10757223 */ /* 0x082fe20000000075 */
[----:B--2---:R-:W-:Y:S01]  /*0da0*/  FFMA R16, R62, R20, R113 ;  /* 0x000000143e107223 */ /* 0x004fe20000000071 */
[----:B------:R-:W-:Y:S01]  /*0db0*/  FFMA R20, R20, R45, R121 ;  /* 0x0000002d14147223 */ /* 0x000fe20000000079 */
[----:B------:R-:W1:Y:S01]  /*0dc0*/  LDS.128 R36, [R49+0x500] ;  /* 0x0005000031247984 */ /* 0x000e620000000c00 */
[----:B---3--:R-:W-:-:S03]  /*0dd0*/  FFMA R40, R46, R17, R87 ;  /* 0x000000112e287223 */ /* 0x008fc60000000057 */
[----:B------:R-:W-:Y:S01]  /*0de0*/  LDS R55, [R47+-0xf4] ;  /* 0xffff0c002f377984 */ /* 0x000fe20000000800 */
[C---:B----4-:R-:W-:Y:S01]  /*0df0*/  FFMA R42, R44.reuse, R17, R117 ;  /* 0x000000112c2a7223 */ /* 0x050fe20000000075 */
[-C--:B------:R-:W-:Y:S01]  /*0e00*/  FFMA R20, R44, R21.reuse, R20 ;  /* 0x000000152c147223 */ /* 0x080fe20000000014 */
[----:B------:R-:W-:Y:S01]  /*0e10*/  FFMA R17, R46, R21, R16 ;  /* 0x000000152e117223 */ /* 0x000fe20000000010 */
[----:B------:R-:W-:Y:S01]  /*0e20*/  LDS R53, [R47+0xc] ;  /* 0x00000c002f357984 */ /* 0x000fe20000000800 */
[C---:B-----5:R-:W-:Y:S02]  /*0e30*/  FFMA R21, R61.reuse, R18, R40 ;  /* 0x000000123d157223 */ /* 0x060fe40000000028 */
[----:B------:R-:W-:Y:S01]  /*0e40*/  FFMA R68, R61, R22, R17 ;  /* 0x000000163d447223 */ /* 0x000fe20000000011 */
[----:B------:R-:W-:Y:S01]  /*0e50*/  LDS R52, [R47+-0xf0] ;  /* 0xffff10002f347984 */ /* 0x000fe20000000800 */
[C---:B------:R-:W-:Y:S01]  /*0e60*/  FFMA R63, R59.reuse, R18, R42 ;  /* 0x000000123b3f7223 */ /* 0x040fe2000000002a */
[----:B------:R-:W-:-:S02]  /*0e70*/  FFMA R20, R59, R22, R20 ;  /* 0x000000163b147223 */ /* 0x000fc40000000014 */
[----:B------:R-:W2:Y:S01]  /*0e80*/  LDS.128 R40, [R49+0x700] ;  /* 0x0007000031287984 */ /* 0x000ea20000000c00 */
[C---:B------:R-:W-:Y:S01]  /*0e90*/  FFMA R66, R58.reuse, R19, R21 ;  /* 0x000000133a427223 */ /* 0x040fe20000000015 */
[----:B------:R-:W-:Y:S02]  /*0ea0*/  FFMA R68, R58, R23, R68 ;  /* 0x000000173a447223 */ /* 0x000fe40000000044 */
[----:B------:R-:W-:Y:S01]  /*0eb0*/  LDS R50, [R47+0x10] ;  /* 0x000010002f327984 */ /* 0x000fe20000000800 */
[C---:B------:R-:W-:Y:S01]  /*0ec0*/  FFMA R63, R56.reuse, R19, R63 ;  /* 0x00000013383f7223 */ /* 0x040fe2000000003f */
[----:B------:R-:W-:Y:S02]  /*0ed0*/  FFMA R65, R56, R23, R20 ;  /* 0x0000001738417223 */ /* 0x000fe40000000014 */
[----:B------:R-:W3:Y:S01]  /*0ee0*/  LDS.128 R16, [R49+0x600] ;  /* 0x0006000031107984 */ /* 0x000ee20000000c00 */
[----:B------:R-:W-:Y:S01]  /*0ef0*/  FFMA R20, R62, R24, R115 ;  /* 0x000000183e147223 */ /* 0x000fe20000000073 */
[----:B------:R-:W-:-:S02]  /*0f00*/  FFMA R24, R24, R45, R123 ;  /* 0x0000002d18187223 */ /* 0x000fc4000000007b */
[----:B------:R-:W-:Y:S01]  /*0f10*/  LDS R57, [R47+-0xec] ;  /* 0xffff14002f397984 */ /* 0x000fe20000000800 */
[----:B------:R-:W-:Y:S01]  /*0f20*/  FFMA R85, R62, R28, R85 ;  /* 0x0000001c3e557223 */ /* 0x000fe20000000055 */
[-C--:B------:R-:W-:Y:S01]  /*0f30*/  FFMA R24, R44, R25.reuse, R24 ;  /* 0x000000192c187223 */ /* 0x080fe20000000018 */
[----:B------:R-:W-:Y:S01]  /*0f40*/  FFMA R21, R46, R25, R20 ;  /* 0x000000192e157223 */ /* 0x000fe20000000014 */
[----:B------:R-:W-:Y:S01]  /*0f50*/  FFMA R119, R28, R45, R119 ;  /* 0x0000002d1c777223 */ /* 0x000fe20000000077 */
[-C--:B------:R-:W-:Y:S01]  /*0f60*/  FFMA R22, R46, R29.reuse, R85 ;  /* 0x0000001d2e167223 */ /* 0x080fe20000000055 */
[-C--:B------:R-:W-:Y:S01]  /*0f70*/  FFMA R24, R59, R26.reuse, R24 ;  /* 0x0000001a3b187223 */ /* 0x080fe20000000018 */
[C---:B------:R-:W-:Y:S01]  /*0f80*/  FFMA R20, R61.reuse, R26, R21 ;  /* 0x0000001a3d147223 */ /* 0x040fe20000000015 */
[----:B------:R-:W-:Y:S01]  /*0f90*/  FFMA R28, R44, R29, R119 ;  /* 0x0000001d2c1c7223 */ /* 0x000fe20000000077 */
[-C--:B------:R-:W-:Y:S01]  /*0fa0*/  FFMA R23, R61, R30.reuse, R22 ;  /* 0x0000001e3d177223 */ /* 0x080fe20000000016 */
[----:B0-----:R-:W-:Y:S01]  /*0fb0*/  FFMA R21, R32, R45, R112 ;  /* 0x0000002d20157223 */ /* 0x001fe20000000070 */
[-C--:B------:R-:W-:Y:S01]  /*0fc0*/  FFMA R67, R58, R27.reuse, R20 ;  /* 0x0000001b3a437223 */ /* 0x080fe20000000014 */
[----:B------:R-:W-:Y:S01]  /*0fd0*/  FFMA R71, R56, R27, R24 ;  /* 0x0000001b38477223 */ /* 0x000fe20000000018 */
[C---:B------:R-:W-:Y:S01]  /*0fe0*/  FFMA R69, R59.reuse, R30, R28 ;  /* 0x0000001e3b457223 */ /* 0x040fe2000000001c */
[----:B------:R-:W0:Y:S01]  /*0ff0*/  LDS.128 R24, [R49+0x10] ;  /* 0x0000100031187984 */ /* 0x000e220000000c00 */
[----:B------:R-:W-:Y:S01]  /*1000*/  FFMA R64, R58, R31, R23 ;  /* 0x0000001f3a407223 */ /* 0x000fe20000000017 */
[-C--:B------:R-:W-:Y:S01]  /*1010*/  FFMA R30, R44, R33.reuse, R21 ;  /* 0x000000212c1e7223 */ /* 0x080fe20000000015 */
[C---:B------:R-:W-:Y:S01]  /*1020*/  FFMA R125, R62.reuse, R32, R125 ;  /* 0x000000203e7d7223 */ /* 0x040fe2000000007d */
[----:B------:R-:W4:Y:S01]  /*1030*/  LDS.128 R20, [R49+0x110] ;  /* 0x0001100031147984 */ /* 0x000f220000000c00 */
[----:B-1----:R-:W-:Y:S01]  /*1040*/  FFMA R111, R62, R36, R111 ;  /* 0x000000243e6f7223 */ /* 0x002fe2000000006f */
[-C--:B------:R-:W-:Y:S01]  /*1050*/  FFMA R73, R59, R34.reuse, R30 ;  /* 0x000000223b497223 */ /* 0x080fe2000000001e */
[----:B------:R-:W-:Y:S01]  /*1060*/  FFMA R28, R46, R33, R125 ;  /* 0x000000212e1c7223 */ /* 0x000fe2000000007d */
[----:B------:R-:W1:Y:S01]  /*1070*/  LDS R51, [R47+0x14] ;  /* 0x000014002f337984 */ /* 0x000e620000000800 */
[----:B------:R-:W-:Y:S01]  /*1080*/  FFMA R83, R36, R45, R83 ;  /* 0x0000002d24537223 */ /* 0x000fe20000000053 */
[----:B------:R-:W-:Y:S01]  /*1090*/  FFMA R73, R56, R35, R73 ;  /* 0x0000002338497223 */ /* 0x000fe20000000049 */
[C---:B------:R-:W-:Y:S01]  /*10a0*/  FFMA R29, R61.reuse, R34, R28 ;  /* 0x000000223d1d7223 */ /* 0x040fe2000000001c */
[----:B------:R-:W-:Y:S01]  /*10b0*/  FFMA R36, R46, R37, R111 ;  /* 0x000000252e247223 */ /* 0x000fe2000000006f */
[----:B------:R-:W-:Y:S01]  /*10c0*/  FFMA R69, R56, R31, R69 ;  /* 0x0000001f38457223 */ /* 0x000fe20000000045 */
[----:B------:R-:W5:Y:S01]  /*10d0*/  LDS R54, [R47+-0xe8] ;  /* 0xffff18002f367984 */ /* 0x000f620000000800 */
[----:B------:R-:W-:Y:S01]  /*10e0*/  FFMA R70, R58, R35, R29 ;  /* 0x000000233a467223 */ /* 0x000fe2000000001d */
[----:B------:R-:W-:Y:S01]  /*10f0*/  FFMA R72, R44, R37, R83 ;  /* 0x000000252c487223 */ /* 0x000fe20000000053 */
[----:B------:R-:W-:Y:S01]  /*1100*/  FFMA R77, R61, R38, R36 ;  /* 0x000000263d4d7223 */ /* 0x000fe20000000024 */
[----:B------:R-:W5:Y:S01]  /*1110*/  LDS.128 R32, [R49+0x210] ;  /* 0x0002100031207984 */ /* 0x000f620000000c00 */
[----:B--2---:R-:W-:Y:S01]  /*1120*/  FFMA R81, R62, R40, R81 ;  /* 0x000000283e517223 */ /* 0x004fe20000000051 */
[C---:B------:R-:W-:Y:S01]  /*1130*/  FFMA R79, R59.reuse, R38, R72 ;  /* 0x000000263b4f7223 */ /* 0x040fe20000000048 */
[-C--:B---3--:R-:W-:Y:S01]  /*1140*/  FFMA R75, R16, R45.reuse, R114 ;  /* 0x0000002d104b7223 */ /* 0x088fe20000000072 */
[----:B------:R-:W2:Y:S01]  /*1150*/  LDS.128 R28, [R49+0x310] ;  /* 0x00031000311c7984 */ /* 0x000ea20000000c00 */
[----:B------:R-:W-:Y:S01]  /*1160*/  FFMA R37, R62, R16, R110 ;  /* 0x000000103e257223 */ /* 0x000fe2000000006e */
[----:B------:R-:W-:Y:S01]  /*1170*/  FFMA R45, R40, R45, R15 ;  /* 0x0000002d282d7223 */ /* 0x000fe2000000000f */
[-C--:B------:R-:W-:Y:S01]  /*1180*/  FFMA R36, R44, R17.reuse, R75 ;  /* 0x000000112c247223 */ /* 0x080fe2000000004b */
[----:B------:R-:W3:Y:S01]  /*1190*/  LDS R60, [R47+0x18] ;  /* 0x000018002f3c7984 */ /* 0x000ee20000000800 */
[----:B------:R-:W-:Y:S01]  /*11a0*/  FFMA R16, R46, R17, R37 ;  /* 0x000000112e107223 */ /* 0x000fe20000000025 */
[-C--:B------:R-:W-:Y:S01]  /*11b0*/  FFMA R75, R58, R39.reuse, R77 ;  /* 0x000000273a4b7223 */ /* 0x080fe2000000004d */
[-C--:B------:R-:W-:Y:S01]  /*11c0*/  FFMA R37, R59, R18.reuse, R36 ;  /* 0x000000123b257223 */ /* 0x080fe20000000024 */
[----:B------:R-:W-:Y:S01]  /*11d0*/  FFMA R77, R56, R39, R79 ;  /* 0x00000027384d7223 */ /* 0x000fe2000000004f */
[C---:B------:R-:W-:Y:S01]  /*11e0*/  FFMA R17, R61.reuse, R18, R16 ;  /* 0x000000123d117223 */ /* 0x040fe20000000010 */
[-C--:B------:R-:W-:Y:S01]  /*11f0*/  FFMA R16, R46, R41.reuse, R81 ;  /* 0x000000292e107223 */ /* 0x080fe20000000051 */
[----:B------:R-:W-:Y:S01]  /*1200*/  FFMA R18, R44, R41, R45 ;  /* 0x000000292c127223 */ /* 0x000fe2000000002d */
[-C--:B------:R-:W-:Y:S01]  /*1210*/  FFMA R15, R56, R19.reuse, R37 ;  /* 0x00000013380f7223 */ /* 0x080fe20000000025 */
[----:B------:R-:W3:Y:S01]  /*1220*/  LDS.128 R44, [R49+0x410] ;  /* 0x00041000312c7984 */ /* 0x000ee20000000c00 */
[----:B------:R-:W-:Y:S01]  /*1230*/  FFMA R62, R58, R19, R17 ;  /* 0x000000133a3e7223 */ /* 0x000fe20000000011 */
[-C--:B------:R-:W-:Y:S01]  /*1240*/  FFMA R61, R61, R42.reuse, R16 ;  /* 0x0000002a3d3d7223 */ /* 0x080fe20000000010 */
[----:B------:R-:W-:Y:S01]  /*1250*/  FFMA R17, R59, R42, R18 ;  /* 0x0000002a3b117223 */ /* 0x000fe20000000012 */
[----:B------:R-:W3:Y:S01]  /*1260*/  LDS.128 R36, [R49+0x510] ;  /* 0x0005100031247984 */ /* 0x000ee20000000c00 */
[C---:B0-----:R-:W-:Y:S01]  /*1270*/  FFMA R19, R55.reuse, R24, R66 ;  /* 0x0000001837137223 */ /* 0x041fe20000000042 */
[----:B------:R-:W-:Y:S01]  /*1280*/  FFMA R63, R24, R53, R63 ;  /* 0x00000035183f7223 */ /* 0x000fe2000000003f */
[-C--:B------:R-:W-:Y:S01]  /*1290*/  FFMA R59, R58, R43.reuse, R61 ;  /* 0x0000002b3a3b7223 */ /* 0x080fe2000000003d */
[----:B------:R-:W-:Y:S01]  /*12a0*/  FFMA R61, R56, R43, R17 ;  /* 0x0000002b383d7223 */ /* 0x000fe20000000011 */
[-C--:B------:R-:W-:Y:S01]  /*12b0*/  FFMA R16, R52, R25.reuse, R19 ;  /* 0x0000001934107223 */ /* 0x080fe20000000013 */
[----:B------:R-:W-:Y:S01]  /*12c0*/  FFMA R18, R50, R25, R63 ;  /* 0x0000001932127223 */ /* 0x000fe2000000003f */
[----:B----4-:R-:W-:Y:S01]  /*12d0*/  FFMA R17, R55, R20, R68 ;  /* 0x0000001437117223 */ /* 0x010fe20000000044 */
[----:B------:R-:W-:Y:S01]  /*12e0*/  FFMA R65, R20, R53, R65 ;  /* 0x0000003514417223 */ /* 0x000fe20000000041 */
[-C--:B------:R-:W-:Y:S01]  /*12f0*/  FFMA R87, R57, R26.reuse, R16 ;  /* 0x0000001a39577223 */ /* 0x080fe20000000010 */
[----:B-1----:R-:W-:Y:S01]  /*1300*/  FFMA R117, R51, R26, R18 ;  /* 0x0000001a33757223 */ /* 0x002fe20000000012 */
[-C--:B------:R-:W-:Y:S01]  /*1310*/  FFMA R20, R52, R21.reuse, R17 ;  /* 0x0000001534147223 */ /* 0x080fe20000000011 */
[----:B------:R-:W0:Y:S01]  /*1320*/  LDS.128 R40, [R49+0x610] ;  /* 0x0006100031287984 */ /* 0x000e220000000c00 */
[----:B------:R-:W-:Y:S01]  /*1330*/  FFMA R24, R50, R21, R65 ;  /* 0x0000001532187223 */ /* 0x000fe20000000041 */
[C---:B-----5:R-:W-:Y:S01]  /*1340*/  FFMA R87, R54.reuse, R27, R87 ;  /* 0x0000001b36577223 */ /* 0x060fe20000000057 */
[-C--:B------:R-:W-:Y:S01]  /*1350*/  FFMA R20, R57, R22.reuse, R20 ;  /* 0x0000001639147223 */ /* 0x080fe20000000014 */
[----:B------:R-:W1:Y:S01]  /*1360*/  LDS.128 R16, [R49+0x710] ;  /* 0x0007100031107984 */ /* 0x000e620000000c00 */
[----:B------:R-:W-:Y:S01]  /*1370*/  FFMA R22, R51, R22, R24 ;  /* 0x0000001633167223 */ /* 0x000fe20000000018 */
[C---:B------:R-:W-:Y:S01]  /*1380*/  FFMA R21, R55.reuse, R32, R64 ;  /* 0x0000002037157223 */ /* 0x040fe20000000040 */
[----:B------:R-:W-:Y:S01]  /*1390*/  FFMA R113, R54, R23, R20 ;  /* 0x0000001736717223 */ /* 0x000fe20000000014 */
[----:B------:R-:W-:Y:S01]  /*13a0*/  FFMA R69, R32, R53, R69 ;  /* 0x0000003520457223 */ /* 0x000fe20000000045 */
[----:B--2---:R-:W-:-:S03]  /*13b0*/  FFMA R20, R55, R28, R67 ;  /* 0x0000001c37147223 */ /* 0x004fc60000000043 */
[----:B------:R-:W-:Y:S01]  /*13c0*/  FFMA R24, R50, R33, R69 ;  /* 0x0000002132187223 */ /* 0x000fe20000000045 */
[----:B------:R-:W-:Y:S01]  /*13d0*/  FFMA R71, R28, R53, R71 ;  /* 0x000000351c477223 */ /* 0x000fe20000000047 */
[----:B---3--:R-:W-:Y:S01]  /*13e0*/  FFMA R121, R60, R23, R22 ;  /* 0x000000173c797223 */ /* 0x008fe20000000016 */
[C---:B------:R-:W-:Y:S01]  /*13f0*/  FFMA R22, R52.reuse, R33, R21 ;  /* 0x0000002134167223 */ /* 0x040fe20000000015 */
[-C--:B------:R-:W-:Y:S01]  /*1400*/  FFMA R21, R52, R29.reuse, R20 ;  /* 0x0000001d34157223 */ /* 0x080fe20000000014 */
[-C--:B------:R-:W-:Y:S01]  /*1410*/  FFMA R119, R51, R34.reuse, R24 ;  /* 0x0000002233777223 */ /* 0x080fe20000000018 */
[----:B------:R-:W-:Y:S01]  /*1420*/  FFMA R71, R50, R29, R71 ;  /* 0x0000001d32477223 */ /* 0x000fe20000000047 */
[C---:B------:R-:W-:Y:S01]  /*1430*/  FFMA R85, R57.reuse, R34, R22 ;  /* 0x0000002239557223 */ /* 0x040fe20000000016 */
[-C--:B------:R-:W-:Y:S01]  /*1440*/  FFMA R20, R57, R30.reuse, R21 ;  /* 0x0000001e39147223 */ /* 0x080fe20000000015 */
[----:B------:R-:W-:Y:S01]  /*1450*/  FFMA R117, R60, R27, R117 ;  /* 0x0000001b3c757223 */ /* 0x000fe20000000075 */
[----:B------:R-:W-:Y:S01]  /*1460*/  FFMA R30, R51, R30, R71 ;  /* 0x0000001e331e7223 */ /* 0x000fe20000000047 */
[----:B------:R-:W-:Y:S01]  /*1470*/  FFMA R73, R44, R53, R73 ;  /* 0x000000352c497223 */ /* 0x000fe20000000049 */
[C---:B------:R-:W-:Y:S01]  /*1480*/  FFMA R115, R54.reuse, R31, R20 ;  /* 0x0000001f36737223 */ /* 0x040fe20000000014 */
[C---:B------:R-:W-:Y:S01]  /*1490*/  FFMA R21, R55.reuse, R44, R70 ;  /* 0x0000002c37157223 */ /* 0x040fe20000000046 */
[----:B------:R-:W-:Y:S01]  /*14a0*/  FFMA R85, R54, R35, R85 ;  /* 0x0000002336557223 */ /* 0x000fe20000000055 */
        /* <DEDUP_REMOVED lines=9> */
[C---:B------:R-:W-:Y:S01]  /*1540*/  FFMA R112, R60.reuse, R47, R21 ;  /* 0x0000002f3c707223 */ /* 0x040fe20000000015 */
[----:B------:R-:W-:Y:S01]  /*1550*/  FFMA R119, R60, R35, R119 ;  /* 0x000000233c777223 */ /* 0x000fe20000000077 */
[----:B------:R-:W-:Y:S01]  /*1560*/  FFMA R38, R51, R38, R77 ;  /* 0x0000002633267223 */ /* 0x000fe2000000004d */
[----:B------:R-:W-:Y:S01]  /*1570*/  FFMA R111, R54, R39, R20 ;  /* 0x00000027366f7223 */ /* 0x000fe20000000014 */
[C---:B0-----:R-:W-:Y:S01]  /*1580*/  FFMA R21, R55.reuse, R40, R62 ;  /* 0x0000002837157223 */ /* 0x041fe2000000003e */
[----:B------:R-:W-:Y:S01]  /*1590*/  FFMA R15, R40, R53, R15 ;  /* 0x00000035280f7223 */ /* 0x000fe2000000000f */
[----:B------:R-:W-:Y:S01]  /*15a0*/  FFMA R123, R60, R31, R30 ;  /* 0x0000001f3c7b7223 */ /* 0x000fe2000000001e */
[----:B-1----:R-:W-:Y:S01]  /*15b0*/  FFMA R20, R55, R16, R59 ;  /* 0x0000001037147223 */ /* 0x002fe2000000003b */
[----:B------:R-:W-:Y:S01]  /*15c0*/  FFMA R61, R16, R53, R61 ;  /* 0x00000035103d7223 */ /* 0x000fe2000000003d */
[-C--:B------:R-:W-:Y:S01]  /*15d0*/  FFMA R16, R52, R41.reuse, R21 ;  /* 0x0000002934107223 */ /* 0x080fe20000000015 */
[----:B------:R-:W-:Y:S01]  /*15e0*/  FFMA R22, R50, R41, R15 ;  /* 0x0000002932167223 */ /* 0x000fe2000000000f */
[-C--:B------:R-:W-:Y:S01]  /*15f0*/  FFMA R21, R52, R17.reuse, R20 ;  /* 0x0000001134157223 */ /* 0x080fe20000000014 */
[----:B------:R-:W-:Y:S01]  /*1600*/  FFMA R61, R50, R17, R61 ;  /* 0x00000011323d7223 */ /* 0x000fe2000000003d */
[-C--:B------:R-:W-:Y:S01]  /*1610*/  FFMA R15, R57, R42.reuse, R16 ;  /* 0x0000002a390f7223 */ /* 0x080fe20000000010 */
[----:B------:R-:W-:Y:S01]  /*1620*/  FFMA R17, R51, R42, R22 ;  /* 0x0000002a33117223 */ /* 0x000fe20000000016 */
[-C--:B------:R-:W-:Y:S01]  /*1630*/  FFMA R16, R57, R18.reuse, R21 ;  /* 0x0000001239107223 */ /* 0x080fe20000000015 */
[----:B------:R-:W-:Y:S01]  /*1640*/  FFMA R18, R51, R18, R61 ;  /* 0x0000001233127223 */ /* 0x000fe2000000003d */
[C---:B------:R-:W-:Y:S01]  /*1650*/  FFMA R110, R54.reuse, R43, R15 ;  /* 0x0000002b366e7223 */ /* 0x040fe2000000000f */
[----:B------:R-:W-:Y:S01]  /*1660*/  FFMA R125, R54, R47, R125 ;  /* 0x0000002f367d7223 */ /* 0x000fe2000000007d */
[C---:B------:R-:W-:Y:S01]  /*1670*/  FFMA R83, R60.reuse, R39, R38 ;  /* 0x000000273c537223 */ /* 0x040fe20000000026 */
[----:B------:R-:W-:Y:S01]  /*1680*/  FFMA R114, R60, R43, R17 ;  /* 0x0000002b3c727223 */ /* 0x000fe20000000011 */
[-C--:B------:R-:W-:Y:S01]  /*1690*/  FFMA R81, R54, R19.reuse, R16 ;  /* 0x0000001336517223 */ /* 0x080fe20000000010 */
[----:B------:R-:W-:Y:S01]  /*16a0*/  FFMA R15, R60, R19, R18 ;  /* 0x000000133c0f7223 */ /* 0x000fe20000000012 */
[----:B------:R-:W-:Y:S06]  /*16b0*/  @P0 BRA `(.L_x_0) ;  /* 0xfffffff400680947 */ /* 0x000fec000383ffff */
[----:B------:R-:W-:Y:S05]  /*16c0*/  BRA.U UP0, `(.L_x_1) ;  /* 0xffffffed00487547 */ /* 0x000fea000b83ffff */
[----:B------:R-:W0:Y:S01]  /*16d0*/  LDC.64 R4, c[0x0][0x390] ;  /* 0x0000e400ff047b82 */ /* 0x000e220000000a00 */
[----:B------:R-:W-:Y:S02]  /*16e0*/  SHF.L.U32 R3, R0, 0x9, RZ ;  /* 0x0000000900037819 */ /* 0x000fe400000006ff */
[----:B------:R-:W-:Y:S02]  /*16f0*/  SHF.L.U32 R2, R2, 0xa, RZ ;  /* 0x0000000a02027819 */ /* 0x000fe400000006ff */
[----:B------:R-:W-:Y:S02]  /*1700*/  LOP3.LUT R3, R3, 0x7fff8000, RZ, 0xc0, !PT ;  /* 0x7fff800003037812 */ /* 0x000fe400078ec0ff */
[----:B------:R-:W-:Y:S02]  /*1710*/  SHF.L.U32 R7, R0, 0x4, RZ ;  /* 0x0000000400077819 */ /* 0x000fe400000006ff */
[----:B------:R-:W-:-:S04]  /*1720*/  LOP3.LUT R2, R3, 0x7800, R2, 0xf8, !PT ;  /* 0x0000780003027812 */ /* 0x000fc800078ef802 */
[----:B------:R-:W-:-:S04]  /*1730*/  LOP3.LUT R7, R2, 0x3f0, R7, 0xf8, !PT ;  /* 0x000003f002077812 */ /* 0x000fc800078ef807 */
[----:B------:R-:W-:-:S05]  /*1740*/  LEA R3, R14, R7, 0x3 ;  /* 0x000000070e037211 */ /* 0x000fca00078e18ff */
[----:B0-----:R-:W-:-:S05]  /*1750*/  IMAD.WIDE.U32 R2, R3, 0x4, R4 ;  /* 0x0000000403027825 */ /* 0x001fca00078e0004 */
[----:B------:R-:W-:Y:S04]  /*1760*/  STG.E desc[UR6][R2.64], R87 ;  /* 0x0000005702007986 */ /* 0x000fe8000c101906 */
        /* <DEDUP_REMOVED lines=14> */
[----:B------:R-:W-:Y:S01]  /*1850*/  STG.E desc[UR6][R2.64+0x101c], R15 ;  /* 0x00101c0f02007986 */ /* 0x000fe2000c101906 */
[----:B------:R-:W-:Y:S05]  /*1860*/  EXIT ;  /* 0x000000000000794d */ /* 0x000fea0003800000 */
.L_x_2:
[----:B------:R-:W-:-:S00]  /*1870*/  BRA `(.L_x_2) ;  /* 0xfffffffc00fc7947 */ /* 0x000fc0000383ffff */
[----:B------:R-:W-:-:S00]  /*1880*/  NOP ;  /* 0x0000000000007918 */ /* 0x000fc00000000000 */
[----:B------:R-:W-:-:S00]  /*1890*/  NOP ;  /* 0x0000000000007918 */ /* 0x000fc00000000000 */
[----:B------:R-:W-:-:S00]  /*18a0*/  NOP ;  /* 0x0000000000007918 */ /* 0x000fc00000000000 */
[----:B------:R-:W-:-:S00]  /*18b0*/  NOP ;  /* 0x0000000000007918 */ /* 0x000fc00000000000 */
[----:B------:R-:W-:-:S00]  /*18c0*/  NOP ;  /* 0x0000000000007918 */ /* 0x000fc00000000000 */
[----:B------:R-:W-:-:S00]  /*18d0*/  NOP ;  /* 0x0000000000007918 */ /* 0x000fc00000000000 */
[----:B------:R-:W-:-:S00]  /*18e0*/  NOP ;  /* 0x0000000000007918 */ /* 0x000fc00000000000 */
[----:B------:R-:W-:-:S00]  /*18f0*/  NOP ;  /* 0x0000000000007918 */ /* 0x000fc00000000000 */
.L_x_3:


//--------------------- .nv.shared.default_function_kernel0 --------------------------
	.section	.nv.shared.default_function_kernel0,"aw",@nobits
	.sectionflags	@""
	.align	4
.nv.shared.default_function_kernel0:
	.zero		17408


//--------------------- .nv.shared.reserved.0     --------------------------
	.section	.nv.shared.reserved.0,"aw",@nobits
	.weak		__nv_reservedSMEM_offset_0_alias
	.size		__nv_reservedSMEM_offset_0_alias, 0, 64
	.other		__nv_reservedSMEM_offset_0_alias,@"STO_CUDA_RESERVED_SHARED STV_DEFAULT"
__nv_reservedSMEM_offset_0_alias:
	.zero		0
	.zero		64


//--------------------- .nv.constant0.default_function_kernel0 --------------------------
	.section	.nv.constant0.default_function_kernel0,"a",@progbits
	.sectionflags	@""
	.align	4
.nv.constant0.default_function_kernel0:
	.zero		920


//--------------------- SYMBOLS --------------------------

	.type		.nv.reservedSmem.offset0,@object
	.size		.nv.reservedSmem.offset0,0x4
	.type		.nv.reservedSmem.cap,@object
	.size		.nv.reservedSmem.cap,0x4
